//
// Generated by NVIDIA NVVM Compiler
//
// Compiler Build ID: CL-36424714
// Cuda compilation tools, release 13.0, V13.0.88
// Based on NVVM 20.0.0
//

.version 9.0
.target sm_100
.address_size 64

	// .globl	_Z13scalarProdGPUPfS_S_ii
// _ZZ13scalarProdGPUPfS_S_iiE11accumResult has been demoted

.visible .entry _Z13scalarProdGPUPfS_S_ii(
	.param .u64 .ptr .align 1 _Z13scalarProdGPUPfS_S_ii_param_0,
	.param .u64 .ptr .align 1 _Z13scalarProdGPUPfS_S_ii_param_1,
	.param .u64 .ptr .align 1 _Z13scalarProdGPUPfS_S_ii_param_2,
	.param .u32 _Z13scalarProdGPUPfS_S_ii_param_3,
	.param .u32 _Z13scalarProdGPUPfS_S_ii_param_4
)
{
	.reg .pred 	%p<34>;
	.reg .b32 	%r<118>;
	.reg .b32 	%f<147>;
	.reg .b64 	%rd<24>;
	// demoted variable
	.shared .align 4 .b8 _ZZ13scalarProdGPUPfS_S_iiE11accumResult[4096];
	ld.param.u64 	%rd8, [_Z13scalarProdGPUPfS_S_ii_param_1];
	ld.param.u64 	%rd9, [_Z13scalarProdGPUPfS_S_ii_param_2];
	ld.param.u32 	%r51, [_Z13scalarProdGPUPfS_S_ii_param_3];
	ld.param.u32 	%r52, [_Z13scalarProdGPUPfS_S_ii_param_4];
	cvta.to.global.u64 	%rd1, %rd9;
	cvta.to.global.u64 	%rd2, %rd8;
	mov.u32 	%r1, %ctaid.x;
	setp.ge.s32 	%p1, %r1, %r51;
	@%p1 bra 	$L__BB0_50;
	mov.u32 	%r2, %tid.x;
	mov.u32 	%r3, %ntid.x;
	mov.u32 	%r4, %nctaid.x;
	add.s64 	%rd3, %rd2, 32768;
	add.s64 	%rd4, %rd1, 32768;
	mov.b32 	%r100, 0;
	mov.u32 	%r101, %r1;
$L__BB0_2:
	mad.lo.s32 	%r55, %r100, %r4, %r1;
	shl.b32 	%r56, %r55, 8;
	shr.s32 	%r57, %r56, 8;
	shl.b32 	%r58, %r52, 8;
	shr.s32 	%r59, %r58, 8;
	mul.lo.s32 	%r7, %r59, %r57;
	add.s32 	%r8, %r52, %r7;
	mov.b32 	%r102, 0;
	mov.u32 	%r103, %r2;
$L__BB0_3:
	mad.lo.s32 	%r12, %r3, %r102, %r7;
	add.s32 	%r106, %r12, %r2;
	add.s32 	%r60, %r106, 1024;
	max.s32 	%r11, %r60, %r8;
	not.b32 	%r61, %r2;
	sub.s32 	%r62, %r61, %r12;
	add.s32 	%r13, %r11, %r62;
	shr.u32 	%r63, %r13, 10;
	add.s32 	%r14, %r63, 1;
	setp.ge.s32 	%p2, %r103, %r52;
	mov.f32 	%f146, 0f00000000;
	@%p2 bra 	$L__BB0_17;
	setp.lt.u32 	%p3, %r13, 15360;
	mov.f32 	%f146, 0f00000000;
	@%p3 bra 	$L__BB0_7;
	add.s32 	%r65, %r61, %r11;
	sub.s32 	%r66, %r65, %r12;
	shr.u32 	%r67, %r66, 10;
	add.s32 	%r68, %r67, 1;
	and.b32  	%r69, %r68, 8388592;
	neg.s32 	%r104, %r69;
	mov.f32 	%f146, 0f00000000;
$L__BB0_6:
	.pragma "nounroll";
	mul.wide.s32 	%rd10, %r106, 4;
	add.s64 	%rd11, %rd3, %rd10;
	add.s64 	%rd12, %rd4, %rd10;
	ld.global.f32 	%f19, [%rd11+-32768];
	ld.global.f32 	%f20, [%rd12+-32768];
	fma.rn.f32 	%f21, %f19, %f20, %f146;
	ld.global.f32 	%f22, [%rd11+-28672];
	ld.global.f32 	%f23, [%rd12+-28672];
	fma.rn.f32 	%f24, %f22, %f23, %f21;
	ld.global.f32 	%f25, [%rd11+-24576];
	ld.global.f32 	%f26, [%rd12+-24576];
	fma.rn.f32 	%f27, %f25, %f26, %f24;
	ld.global.f32 	%f28, [%rd11+-20480];
	ld.global.f32 	%f29, [%rd12+-20480];
	fma.rn.f32 	%f30, %f28, %f29, %f27;
	ld.global.f32 	%f31, [%rd11+-16384];
	ld.global.f32 	%f32, [%rd12+-16384];
	fma.rn.f32 	%f33, %f31, %f32, %f30;
	ld.global.f32 	%f34, [%rd11+-12288];
	ld.global.f32 	%f35, [%rd12+-12288];
	fma.rn.f32 	%f36, %f34, %f35, %f33;
	ld.global.f32 	%f37, [%rd11+-8192];
	ld.global.f32 	%f38, [%rd12+-8192];
	fma.rn.f32 	%f39, %f37, %f38, %f36;
	ld.global.f32 	%f40, [%rd11+-4096];
	ld.global.f32 	%f41, [%rd12+-4096];
	fma.rn.f32 	%f42, %f40, %f41, %f39;
	ld.global.f32 	%f43, [%rd11];
	ld.global.f32 	%f44, [%rd12];
	fma.rn.f32 	%f45, %f43, %f44, %f42;
	ld.global.f32 	%f46, [%rd11+4096];
	ld.global.f32 	%f47, [%rd12+4096];
	fma.rn.f32 	%f48, %f46, %f47, %f45;
	ld.global.f32 	%f49, [%rd11+8192];
	ld.global.f32 	%f50, [%rd12+8192];
	fma.rn.f32 	%f51, %f49, %f50, %f48;
	ld.global.f32 	%f52, [%rd11+12288];
	ld.global.f32 	%f53, [%rd12+12288];
	fma.rn.f32 	%f54, %f52, %f53, %f51;
	ld.global.f32 	%f55, [%rd11+16384];
	ld.global.f32 	%f56, [%rd12+16384];
	fma.rn.f32 	%f57, %f55, %f56, %f54;
	ld.global.f32 	%f58, [%rd11+20480];
	ld.global.f32 	%f59, [%rd12+20480];
	fma.rn.f32 	%f60, %f58, %f59, %f57;
	ld.global.f32 	%f61, [%rd11+24576];
	ld.global.f32 	%f62, [%rd12+24576];
	fma.rn.f32 	%f63, %f61, %f62, %f60;
	ld.global.f32 	%f64, [%rd11+28672];
	ld.global.f32 	%f65, [%rd12+28672];
	fma.rn.f32 	%f146, %f64, %f65, %f63;
	add.s32 	%r106, %r106, 16384;
	add.s32 	%r104, %r104, 16;
	setp.ne.s32 	%p4, %r104, 0;
	@%p4 bra 	$L__BB0_6;
$L__BB0_7:
	and.b32  	%r22, %r14, 15;
	setp.eq.s32 	%p5, %r22, 0;
	@%p5 bra 	$L__BB0_17;
	setp.lt.u32 	%p6, %r22, 8;
	@%p6 bra 	$L__BB0_10;
	mul.wide.s32 	%rd13, %r106, 4;
	add.s64 	%rd14, %rd2, %rd13;
	ld.global.f32 	%f67, [%rd14];
	add.s64 	%rd15, %rd1, %rd13;
	ld.global.f32 	%f68, [%rd15];
	fma.rn.f32 	%f69, %f67, %f68, %f146;
	ld.global.f32 	%f70, [%rd14+4096];
	ld.global.f32 	%f71, [%rd15+4096];
	fma.rn.f32 	%f72, %f70, %f71, %f69;
	ld.global.f32 	%f73, [%rd14+8192];
	ld.global.f32 	%f74, [%rd15+8192];
	fma.rn.f32 	%f75, %f73, %f74, %f72;
	ld.global.f32 	%f76, [%rd14+12288];
	ld.global.f32 	%f77, [%rd15+12288];
	fma.rn.f32 	%f78, %f76, %f77, %f75;
	ld.global.f32 	%f79, [%rd14+16384];
	ld.global.f32 	%f80, [%rd15+16384];
	fma.rn.f32 	%f81, %f79, %f80, %f78;
	ld.global.f32 	%f82, [%rd14+20480];
	ld.global.f32 	%f83, [%rd15+20480];
	fma.rn.f32 	%f84, %f82, %f83, %f81;
	ld.global.f32 	%f85, [%rd14+24576];
	ld.global.f32 	%f86, [%rd15+24576];
	fma.rn.f32 	%f87, %f85, %f86, %f84;
	ld.global.f32 	%f88, [%rd14+28672];
	ld.global.f32 	%f89, [%rd15+28672];
	fma.rn.f32 	%f146, %f88, %f89, %f87;
	add.s32 	%r106, %r106, 8192;
$L__BB0_10:
	and.b32  	%r25, %r14, 7;
	setp.eq.s32 	%p7, %r25, 0;
	@%p7 bra 	$L__BB0_17;
	and.b32  	%r26, %r14, 3;
	setp.lt.u32 	%p8, %r25, 4;
	@%p8 bra 	$L__BB0_13;
	mul.wide.s32 	%rd16, %r106, 4;
	add.s64 	%rd17, %rd2, %rd16;
	ld.global.f32 	%f91, [%rd17];
	add.s64 	%rd18, %rd1, %rd16;
	ld.global.f32 	%f92, [%rd18];
	fma.rn.f32 	%f93, %f91, %f92, %f146;
	ld.global.f32 	%f94, [%rd17+4096];
	ld.global.f32 	%f95, [%rd18+4096];
	fma.rn.f32 	%f96, %f94, %f95, %f93;
	ld.global.f32 	%f97, [%rd17+8192];
	ld.global.f32 	%f98, [%rd18+8192];
	fma.rn.f32 	%f99, %f97, %f98, %f96;
	ld.global.f32 	%f100, [%rd17+12288];
	ld.global.f32 	%f101, [%rd18+12288];
	fma.rn.f32 	%f146, %f100, %f101, %f99;
	add.s32 	%r106, %r106, 4096;
$L__BB0_13:
	setp.eq.s32 	%p9, %r26, 0;
	@%p9 bra 	$L__BB0_17;
	mul.wide.s32 	%rd19, %r106, 4;
	add.s64 	%rd5, %rd2, %rd19;
	ld.global.f32 	%f102, [%rd5];
	add.s64 	%rd6, %rd1, %rd19;
	ld.global.f32 	%f103, [%rd6];
	fma.rn.f32 	%f146, %f102, %f103, %f146;
	setp.eq.s32 	%p10, %r26, 1;
	@%p10 bra 	$L__BB0_17;
	ld.global.f32 	%f104, [%rd5+4096];
	ld.global.f32 	%f105, [%rd6+4096];
	fma.rn.f32 	%f146, %f104, %f105, %f146;
	setp.eq.s32 	%p11, %r26, 2;
	@%p11 bra 	$L__BB0_17;
	ld.global.f32 	%f106, [%rd5+8192];
	ld.global.f32 	%f107, [%rd6+8192];
	fma.rn.f32 	%f146, %f106, %f107, %f146;
$L__BB0_17:
	shl.b32 	%r70, %r103, 2;
	mov.u32 	%r71, _ZZ13scalarProdGPUPfS_S_iiE11accumResult;
	add.s32 	%r72, %r71, %r70;
	st.shared.f32 	[%r72], %f146;
	add.s32 	%r103, %r103, %r3;
	setp.lt.u32 	%p12, %r103, 1024;
	add.s32 	%r102, %r102, 1;
	@%p12 bra 	$L__BB0_3;
	setp.gt.u32 	%p13, %r2, 511;
	barrier.sync 	0;
	@%p13 bra 	$L__BB0_21;
	mov.u32 	%r109, %r2;
$L__BB0_20:
	shl.b32 	%r73, %r109, 2;
	add.s32 	%r75, %r71, %r73;
	ld.shared.f32 	%f108, [%r75+2048];
	ld.shared.f32 	%f109, [%r75];
	add.f32 	%f110, %f108, %f109;
	st.shared.f32 	[%r75], %f110;
	add.s32 	%r109, %r109, %r3;
	setp.lt.u32 	%p14, %r109, 512;
	@%p14 bra 	$L__BB0_20;
$L__BB0_21:
	setp.gt.u32 	%p15, %r2, 255;
	barrier.sync 	0;
	@%p15 bra 	$L__BB0_24;
	mov.u32 	%r110, %r2;
$L__BB0_23:
	shl.b32 	%r76, %r110, 2;
	add.s32 	%r78, %r71, %r76;
	ld.shared.f32 	%f111, [%r78+1024];
	ld.shared.f32 	%f112, [%r78];
	add.f32 	%f113, %f111, %f112;
	st.shared.f32 	[%r78], %f113;
	add.s32 	%r110, %r110, %r3;
	setp.lt.u32 	%p16, %r110, 256;
	@%p16 bra 	$L__BB0_23;
$L__BB0_24:
	setp.gt.u32 	%p17, %r2, 127;
	barrier.sync 	0;
	@%p17 bra 	$L__BB0_27;
	mov.u32 	%r111, %r2;
$L__BB0_26:
	shl.b32 	%r79, %r111, 2;
	add.s32 	%r81, %r71, %r79;
	ld.shared.f32 	%f114, [%r81+512];
	ld.shared.f32 	%f115, [%r81];
	add.f32 	%f116, %f114, %f115;
	st.shared.f32 	[%r81], %f116;
	add.s32 	%r111, %r111, %r3;
	setp.lt.u32 	%p18, %r111, 128;
	@%p18 bra 	$L__BB0_26;
$L__BB0_27:
	setp.gt.u32 	%p19, %r2, 63;
	barrier.sync 	0;
	@%p19 bra 	$L__BB0_30;
	mov.u32 	%r112, %r2;
$L__BB0_29:
	shl.b32 	%r82, %r112, 2;
	add.s32 	%r84, %r71, %r82;
	ld.shared.f32 	%f117, [%r84+256];
	ld.shared.f32 	%f118, [%r84];
	add.f32 	%f119, %f117, %f118;
	st.shared.f32 	[%r84], %f119;
	add.s32 	%r112, %r112, %r3;
	setp.lt.u32 	%p20, %r112, 64;
	@%p20 bra 	$L__BB0_29;
$L__BB0_30:
	setp.gt.u32 	%p21, %r2, 31;
	barrier.sync 	0;
	@%p21 bra 	$L__BB0_33;
	mov.u32 	%r113, %r2;
$L__BB0_32:
	shl.b32 	%r85, %r113, 2;
	add.s32 	%r87, %r71, %r85;
	ld.shared.f32 	%f120, [%r87+128];
	ld.shared.f32 	%f121, [%r87];
	add.f32 	%f122, %f120, %f121;
	st.shared.f32 	[%r87], %f122;
	add.s32 	%r113, %r113, %r3;
	setp.lt.u32 	%p22, %r113, 32;
	@%p22 bra 	$L__BB0_32;
$L__BB0_33:
	setp.gt.u32 	%p23, %r2, 15;
	barrier.sync 	0;
	@%p23 bra 	$L__BB0_36;
	mov.u32 	%r114, %r2;
$L__BB0_35:
	shl.b32 	%r88, %r114, 2;
	add.s32 	%r90, %r71, %r88;
	ld.shared.f32 	%f123, [%r90+64];
	ld.shared.f32 	%f124, [%r90];
	add.f32 	%f125, %f123, %f124;
	st.shared.f32 	[%r90], %f125;
	add.s32 	%r114, %r114, %r3;
	setp.lt.u32 	%p24, %r114, 16;
	@%p24 bra 	$L__BB0_35;
$L__BB0_36:
	setp.gt.u32 	%p25, %r2, 7;
	barrier.sync 	0;
	@%p25 bra 	$L__BB0_39;
	mov.u32 	%r115, %r2;
$L__BB0_38:
	shl.b32 	%r91, %r115, 2;
	add.s32 	%r93, %r71, %r91;
	ld.shared.f32 	%f126, [%r93+32];
	ld.shared.f32 	%f127, [%r93];
	add.f32 	%f128, %f126, %f127;
	st.shared.f32 	[%r93], %f128;
	add.s32 	%r115, %r115, %r3;
	setp.lt.u32 	%p26, %r115, 8;
	@%p26 bra 	$L__BB0_38;
$L__BB0_39:
	setp.gt.u32 	%p27, %r2, 3;
	barrier.sync 	0;
	@%p27 bra 	$L__BB0_42;
	mov.u32 	%r116, %r2;
$L__BB0_41:
	shl.b32 	%r94, %r116, 2;
	add.s32 	%r96, %r71, %r94;
	ld.shared.f32 	%f129, [%r96+16];
	ld.shared.f32 	%f130, [%r96];
	add.f32 	%f131, %f129, %f130;
	st.shared.f32 	[%r96], %f131;
	add.s32 	%r116, %r116, %r3;
	setp.lt.u32 	%p28, %r116, 4;
	@%p28 bra 	$L__BB0_41;
$L__BB0_42:
	setp.gt.u32 	%p29, %r2, 1;
	barrier.sync 	0;
	@%p29 bra 	$L__BB0_45;
	mov.u32 	%r117, %r2;
$L__BB0_44:
	shl.b32 	%r97, %r117, 2;
	add.s32 	%r99, %r71, %r97;
	ld.shared.f32 	%f132, [%r99+8];
	ld.shared.f32 	%f133, [%r99];
	add.f32 	%f134, %f132, %f133;
	st.shared.f32 	[%r99], %f134;
	add.s32 	%r117, %r117, %r3;
	setp.lt.u32 	%p30, %r117, 2;
	@%p30 bra 	$L__BB0_44;
$L__BB0_45:
	setp.ne.s32 	%p31, %r2, 0;
	barrier.sync 	0;
	@%p31 bra 	$L__BB0_47;
	ld.shared.f32 	%f135, [_ZZ13scalarProdGPUPfS_S_iiE11accumResult+4];
	ld.shared.f32 	%f136, [_ZZ13scalarProdGPUPfS_S_iiE11accumResult];
	add.f32 	%f137, %f135, %f136;
	st.shared.f32 	[_ZZ13scalarProdGPUPfS_S_iiE11accumResult], %f137;
$L__BB0_47:
	setp.ne.s32 	%p32, %r2, 0;
	barrier.sync 	0;
	@%p32 bra 	$L__BB0_49;
	ld.param.u64 	%rd23, [_Z13scalarProdGPUPfS_S_ii_param_0];
	ld.shared.f32 	%f138, [_ZZ13scalarProdGPUPfS_S_iiE11accumResult];
	cvta.to.global.u64 	%rd20, %rd23;
	mul.wide.s32 	%rd21, %r101, 4;
	add.s64 	%rd22, %rd20, %rd21;
	st.global.f32 	[%rd22], %f138;
$L__BB0_49:
	add.s32 	%r101, %r101, %r4;
	setp.lt.s32 	%p33, %r101, %r51;
	add.s32 	%r100, %r100, 1;
	@%p33 bra 	$L__BB0_2;
$L__BB0_50:
	ret;

}


// ===== COMPILED SASS (sm_100) =====

	.target	sm_100

	.elftype	@"ET_EXEC"


//--------------------- .note.nv.tkinfo           --------------------------
	.section	.note.nv.tkinfo,"",@"SHT_NOTE"
	.sectionflags	@"SHF_NOTE_NV_TKINFO"
	.tkinfo
        /*0018*/ 	.word	0x00000002
        /*0030*/ 	.string	""
        /*0030*/ 	.string	"ptxas"
        /*0030*/ 	.string	"Cuda compilation tools, release 13.0, V13.0.88"
        /*0030*/ 	.string	"Build cuda_13.0.r13.0/compiler.36424714_0"
        /*0030*/ 	.string	"-arch sm_100 -m 64 "



//--------------------- .note.nv.cuinfo           --------------------------
	.section	.note.nv.cuinfo,"",@"SHT_NOTE"
	.sectionflags	@"SHF_NOTE_NV_CUINFO"
        /*0018*/ 	.short	0x0002
        /*001a*/ 	.short	0x0064
        /*001c*/ 	.short	0x0082
	.zero		2


//--------------------- .nv.info                  --------------------------
	.section	.nv.info,"",@"SHT_CUDA_INFO"
	.align	4


	//----- nvinfo : EIATTR_REGCOUNT
	.align		4
        /*0000*/ 	.byte	0x04, 0x2f
        /*0002*/ 	.short	(.L_1 - .L_0)
	.align		4
.L_0:
        /*0004*/ 	.word	index@(_Z13scalarProdGPUPfS_S_ii)
        /*0008*/ 	.word	0x00000020


	//----- nvinfo : EIATTR_FRAME_SIZE
	.align		4
.L_1:
        /*000c*/ 	.byte	0x04, 0x11
        /*000e*/ 	.short	(.L_3 - .L_2)
	.align		4
.L_2:
        /*0010*/ 	.word	index@(_Z13scalarProdGPUPfS_S_ii)
        /*0014*/ 	.word	0x00000000


	//----- nvinfo : EIATTR_MIN_STACK_SIZE
	.align		4
.L_3:
        /*0018*/ 	.byte	0x04, 0x12
        /*001a*/ 	.short	(.L_5 - .L_4)
	.align		4
.L_4:
        /*001c*/ 	.word	index@(_Z13scalarProdGPUPfS_S_ii)
        /*0020*/ 	.word	0x00000000
.L_5:


//--------------------- .nv.compat                --------------------------
	.section	.nv.compat,"",@"SHT_CUDA_COMPAT_INFO"
	.align	4
        /*0000*/ 	.byte	0x02, 0x09, 0x00, 0x00, 0x02, 0x02, 0x01, 0x00, 0x02, 0x05, 0x05, 0x00, 0x03, 0x07, 0x01, 0x01
        /*0010*/ 	.byte	0x02, 0x03, 0x00, 0x00, 0x02, 0x06, 0x01, 0x00, 0x04, 0x0b, 0x08, 0x00, 0x09, 0x00, 0x00, 0x00
        /*0020*/ 	.byte	0x00, 0x00, 0x00, 0x00


//--------------------- .nv.info._Z13scalarProdGPUPfS_S_ii --------------------------
	.section	.nv.info._Z13scalarProdGPUPfS_S_ii,"",@"SHT_CUDA_INFO"
	.sectionflags	@""
	.align	4


	//----- nvinfo : EIATTR_CUDA_API_VERSION
	.align		4
        /*0000*/ 	.byte	0x04, 0x37
        /*0002*/ 	.short	(.L_7 - .L_6)
.L_6:
        /*0004*/ 	.word	0x00000082


	//----- nvinfo : EIATTR_KPARAM_INFO
	.align		4
.L_7:
        /*0008*/ 	.byte	0x04, 0x17
        /*000a*/ 	.short	(.L_9 - .L_8)
.L_8:
        /*000c*/ 	.word	0x00000000
        /*0010*/ 	.short	0x0004
        /*0012*/ 	.short	0x001c
        /*0014*/ 	.byte	0x00, 0xf0, 0x11, 0x00


	//----- nvinfo : EIATTR_KPARAM_INFO
	.align		4
.L_9:
        /*0018*/ 	.byte	0x04, 0x17
        /*001a*/ 	.short	(.L_11 - .L_10)
.L_10:
        /*001c*/ 	.word	0x00000000
        /*0020*/ 	.short	0x0003
        /*0022*/ 	.short	0x0018
        /*0024*/ 	.byte	0x00, 0xf0, 0x11, 0x00


	//----- nvinfo : EIATTR_KPARAM_INFO
	.align		4
.L_11:
        /*0028*/ 	.byte	0x04, 0x17
        /*002a*/ 	.short	(.L_13 - .L_12)
.L_12:
        /*002c*/ 	.word	0x00000000
        /*0030*/ 	.short	0x0002
        /*0032*/ 	.short	0x0010
        /*0034*/ 	.byte	0x00, 0xf5, 0x21, 0x00


	//----- nvinfo : EIATTR_KPARAM_INFO
	.align		4
.L_13:
        /*0038*/ 	.byte	0x04, 0x17
        /*003a*/ 	.short	(.L_15 - .L_14)
.L_14:
        /*003c*/ 	.word	0x00000000
        /*0040*/ 	.short	0x0001
        /*0042*/ 	.short	0x0008
        /*0044*/ 	.byte	0x00, 0xf5, 0x21, 0x00


	//----- nvinfo : EIATTR_KPARAM_INFO
	.align		4
.L_15:
        /*0048*/ 	.byte	0x04, 0x17
        /*004a*/ 	.short	(.L_17 - .L_16)
.L_16:
        /*004c*/ 	.word	0x00000000
        /*0050*/ 	.short	0x0000
        /*0052*/ 	.short	0x0000
        /*0054*/ 	.byte	0x00, 0xf5, 0x21, 0x00


	//----- nvinfo : EIATTR_SPARSE_MMA_MASK
	.align		4
.L_17:
        /*0058*/ 	.byte	0x03, 0x50
        /*005a*/ 	.short	0x0000


	//----- nvinfo : EIATTR_MAXREG_COUNT
	.align		4
        /*005c*/ 	.byte	0x03, 0x1b
        /*005e*/ 	.short	0x00ff


	//----- nvinfo : EIATTR_NUM_BARRIERS
	.align		4
        /*0060*/ 	.byte	0x02, 0x4c
        /*0062*/ 	.byte	0x01
	.zero		1


	//----- nvinfo : EIATTR_MERCURY_ISA_VERSION
	.align		4
        /*0064*/ 	.byte	0x03, 0x5f
        /*0066*/ 	.short	0x0101


	//----- nvinfo : EIATTR_COOP_GROUP_MASK_REGIDS
	.align		4
        /*0068*/ 	.byte	0x04, 0x29
        /*006a*/ 	.short	(.L_19 - .L_18)


	//   ....[0]....
.L_18:
        /*006c*/ 	.word	0xffffffff


	//   ....[1]....
        /*0070*/ 	.word	0xffffffff


	//   ....[2]....
        /*0074*/ 	.word	0xffffffff


	//   ....[3]....
        /*0078*/ 	.word	0xffffffff


	//   ....[4]....
        /*007c*/ 	.word	0xffffffff


	//   ....[5]....
        /*0080*/ 	.word	0xffffffff


	//   ....[6]....
        /*0084*/ 	.word	0xffffffff


	//   ....[7]....
        /*0088*/ 	.word	0xffffffff


	//   ....[8]....
        /*008c*/ 	.word	0xffffffff


	//   ....[9]....
        /*0090*/ 	.word	0xffffffff


	//   ....[10]....
        /*0094*/ 	.word	0xffffffff


	//----- nvinfo : EIATTR_COOP_GROUP_INSTR_OFFSETS
	.align		4
.L_19:
        /*0098*/ 	.byte	0x04, 0x28
        /*009a*/ 	.short	(.L_21 - .L_20)


	//   ....[0]....
.L_20:
        /*009c*/ 	.word	0x00000c40


	//   ....[1]....
        /*00a0*/ 	.word	0x00000d70


	//   ....[2]....
        /*00a4*/ 	.word	0x00000e50


	//   ....[3]....
        /*00a8*/ 	.word	0x00000f20


	//   ....[4]....
        /*00ac*/ 	.word	0x00000ff0


	//   ....[5]....
        /*00b0*/ 	.word	0x000010c0


	//   ....[6]....
        /*00b4*/ 	.word	0x00001190


	//   ....[7]....
        /*00b8*/ 	.word	0x00001260


	//   ....[8]....
        /*00bc*/ 	.word	0x00001330


	//   ....[9]....
        /*00c0*/ 	.word	0x00001410


	//   ....[10]....
        /*00c4*/ 	.word	0x00001490


	//----- nvinfo : EIATTR_VRC_CTA_INIT_COUNT
	.align		4
.L_21:
        /*00c8*/ 	.byte	0x02, 0x4a
	.zero		1
	.zero		1


	//----- nvinfo : EIATTR_EXIT_INSTR_OFFSETS
	.align		4
        /*00cc*/ 	.byte	0x04, 0x1c
        /*00ce*/ 	.short	(.L_23 - .L_22)


	//   ....[0]....
.L_22:
        /*00d0*/ 	.word	0x00000040


	//   ....[1]....
        /*00d4*/ 	.word	0x00001500


	//----- nvinfo : EIATTR_CRS_STACK_SIZE
	.align		4
.L_23:
        /*00d8*/ 	.byte	0x04, 0x1e
        /*00da*/ 	.short	(.L_25 - .L_24)
.L_24:
        /*00dc*/ 	.word	0x00000000


	//----- nvinfo : EIATTR_CBANK_PARAM_SIZE
	.align		4
.L_25:
        /*00e0*/ 	.byte	0x03, 0x19
        /*00e2*/ 	.short	0x0020


	//----- nvinfo : EIATTR_PARAM_CBANK
	.align		4
        /*00e4*/ 	.byte	0x04, 0x0a
        /*00e6*/ 	.short	(.L_27 - .L_26)
	.align		4
.L_26:
        /*00e8*/ 	.word	index@(.nv.constant0._Z13scalarProdGPUPfS_S_ii)
        /*00ec*/ 	.short	0x0380
        /*00ee*/ 	.short	0x0020


	//----- nvinfo : EIATTR_SW_WAR
	.align		4
.L_27:
        /*00f0*/ 	.byte	0x04, 0x36
        /*00f2*/ 	.short	(.L_29 - .L_28)
.L_28:
        /*00f4*/ 	.word	0x00000008
.L_29:


//--------------------- .nv.callgraph             --------------------------
	.section	.nv.callgraph,"",@"SHT_CUDA_CALLGRAPH"
	.align	4
	.sectionentsize	8
	.align		4
        /*0000*/ 	.word	0x00000000
	.align		4
        /*0004*/ 	.word	0xffffffff
	.align		4
        /*0008*/ 	.word	0x00000000
	.align		4
        /*000c*/ 	.word	0xfffffffe
	.align		4
        /*0010*/ 	.word	0x00000000
	.align		4
        /*0014*/ 	.word	0xfffffffd
	.align		4
        /*0018*/ 	.word	0x00000000
	.align		4
        /*001c*/ 	.word	0xfffffffc


//--------------------- .text._Z13scalarProdGPUPfS_S_ii --------------------------
	.section	.text._Z13scalarProdGPUPfS_S_ii,"ax",@progbits
	.align	128
        .global         _Z13scalarProdGPUPfS_S_ii
        .type           _Z13scalarProdGPUPfS_S_ii,@function
        .size           _Z13scalarProdGPUPfS_S_ii,(.L_x_40 - _Z13scalarProdGPUPfS_S_ii)
        .other          _Z13scalarProdGPUPfS_S_ii,@"STO_CUDA_ENTRY STV_DEFAULT"
_Z13scalarProdGPUPfS_S_ii:
.text._Z13scalarProdGPUPfS_S_ii:
[----:B------:R-:W-:Y:S08]  /*0000*/  LDC R1, c[0x0][0x37c] ;  /* 0x0000df00ff017b82 */ /* 0x000ff00000000800 */
[----:B------:R-:W0:Y:S08]  /*0010*/  S2UR UR10, SR_CTAID.X ;  /* 0x00000000000a79c3 */ /* 0x000e300000002500 */
[----:B------:R-:W0:Y:S02]  /*0020*/  LDC R0, c[0x0][0x398] ;  /* 0x0000e600ff007b82 */ /* 0x000e240000000800 */
[----:B0-----:R-:W-:-:S13]  /*0030*/  ISETP.LE.AND P0, PT, R0, UR10, PT ;  /* 0x0000000a00007c0c */ /* 0x001fda000bf03270 */
[----:B------:R-:W-:Y:S05]  /*0040*/  @P0 EXIT ;  /* 0x000000000000094d */ /* 0x000fea0003800000 */
[----:B------:R-:W0:Y:S01]  /*0050*/  S2R R0, SR_TID.X ;  /* 0x0000000000007919 */ /* 0x000e220000002100 */
[----:B------:R-:W1:Y:S01]  /*0060*/  LDCU.64 UR8, c[0x0][0x388] ;  /* 0x00007100ff0877ac */ /* 0x000e620008000a00 */
[----:B------:R-:W-:Y:S01]  /*0070*/  MOV R6, UR10 ;  /* 0x0000000a00067c02 */ /* 0x000fe20008000f00 */
[----:B------:R-:W2:Y:S01]  /*0080*/  LDCU.64 UR6, c[0x0][0x390] ;  /* 0x00007200ff0677ac */ /* 0x000ea20008000a00 */
[----:B------:R-:W3:Y:S01]  /*0090*/  LDCU UR11, c[0x0][0x360] ;  /* 0x00006c00ff0b77ac */ /* 0x000ee20008000800 */
[----:B------:R-:W4:Y:S01]  /*00a0*/  LDCU.64 UR14, c[0x0][0x358] ;  /* 0x00006b00ff0e77ac */ /* 0x000f220008000a00 */
[----:B------:R-:W0:Y:S01]  /*00b0*/  LDCU UR12, c[0x0][0x370] ;  /* 0x00006e00ff0c77ac */ /* 0x000e220008000800 */
[----:B-1----:R-:W-:Y:S02]  /*00c0*/  UIADD3 UR8, UP0, UPT, UR8, 0x8000, URZ ;  /* 0x0000800008087890 */ /* 0x002fe4000ff1e0ff */
[----:B--2---:R-:W-:Y:S02]  /*00d0*/  UIADD3 UR6, UP1, UPT, UR6, 0x8000, URZ ;  /* 0x0000800006067890 */ /* 0x004fe4000ff3e0ff */
[----:B------:R-:W-:-:S02]  /*00e0*/  UIADD3.X UR9, UPT, UPT, URZ, UR9, URZ, UP0, !UPT ;  /* 0x00000009ff097290 */ /* 0x000fc400087fe4ff */
[----:B------:R-:W-:Y:S01]  /*00f0*/  UIADD3.X UR7, UPT, UPT, URZ, UR7, URZ, UP1, !UPT ;  /* 0x00000007ff077290 */ /* 0x000fe20008ffe4ff */
[----:B---34-:R-:W-:-:S11]  /*0100*/  UMOV UR4, URZ ;  /* 0x000000ff00047c82 */ /* 0x018fd60008000000 */
.L_x_38:
[----:B------:R-:W1:Y:S01]  /*0110*/  LDC R10, c[0x0][0x39c] ;  /* 0x0000e700ff0a7b82 */ /* 0x000e620000000800 */
[----:B0-----:R-:W-:Y:S01]  /*0120*/  UIMAD UR5, UR12, UR4, UR10 ;  /* 0x000000040c0572a4 */ /* 0x001fe2000f8e020a */
[----:B------:R-:W-:Y:S01]  /*0130*/  HFMA2 R8, -RZ, RZ, 0, 0 ;  /* 0x00000000ff087431 */ /* 0x000fe200000001ff */
[----:B------:R-:W-:Y:S01]  /*0140*/  BSSY.RECONVERGENT B1, `(.L_x_0) ;  /* 0x00000ae000017945 */ /* 0x000fe20003800200 */
[----:B------:R-:W-:Y:S01]  /*0150*/  IMAD.MOV.U32 R9, RZ, RZ, R0 ;  /* 0x000000ffff097224 */ /* 0x000fe200078e0000 */
[----:B------:R-:W-:-:S04]  /*0160*/  USHF.L.U32 UR5, UR5, 0x8, URZ ;  /* 0x0000000805057899 */ /* 0x000fc800080006ff */
[----:B------:R-:W-:Y:S01]  /*0170*/  USHF.R.S32.HI UR5, URZ, 0x8, UR5 ;  /* 0x00000008ff057899 */ /* 0x000fe20008011405 */
[----:B-1----:R-:W-:-:S05]  /*0180*/  IMAD.SHL.U32 R2, R10, 0x100, RZ ;  /* 0x000001000a027824 */ /* 0x002fca00078e00ff */
[----:B------:R-:W-:-:S05]  /*0190*/  SHF.R.S32.HI R2, RZ, 0x8, R2 ;  /* 0x00000008ff027819 */ /* 0x000fca0000011402 */
[----:B------:R-:W-:-:S05]  /*01a0*/  IMAD R7, R2, UR5, RZ ;  /* 0x0000000502077c24 */ /* 0x000fca000f8e02ff */
[----:B------:R-:W-:-:S07]  /*01b0*/  IADD3 R10, PT, PT, R7, R10, RZ ;  /* 0x0000000a070a7210 */ /* 0x000fce0007ffe0ff */
.L_x_10:
[----:B------:R-:W0:Y:S01]  /*01c0*/  LDCU UR5, c[0x0][0x39c] ;  /* 0x00007380ff0577ac */ /* 0x000e220008000800 */
[----:B------:R-:W-:Y:S01]  /*01d0*/  BSSY.RECONVERGENT B0, `(.L_x_1) ;  /* 0x000009b000007945 */ /* 0x000fe20003800200 */
[----:B------:R-:W-:Y:S01]  /*01e0*/  IMAD.MOV.U32 R14, RZ, RZ, RZ ;  /* 0x000000ffff0e7224 */ /* 0x000fe200078e00ff */
[----:B0-----:R-:W-:-:S13]  /*01f0*/  ISETP.GE.AND P0, PT, R9, UR5, PT ;  /* 0x0000000509007c0c */ /* 0x001fda000bf06270 */
[----:B------:R-:W-:Y:S05]  /*0200*/  @P0 BRA `(.L_x_2) ;  /* 0x00000008005c0947 */ /* 0x000fea0003800000 */
[----:B------:R-:W-:Y:S01]  /*0210*/  IMAD R3, R8, UR11, R7 ;  /* 0x0000000b08037c24 */ /* 0x000fe2000f8e0207 */
[-C--:B------:R-:W-:Y:S01]  /*0220*/  LOP3.LUT R2, RZ, R0.reuse, RZ, 0x33, !PT ;  /* 0x00000000ff027212 */ /* 0x080fe200078e33ff */
[----:B------:R-:W-:Y:S01]  /*0230*/  BSSY.RECONVERGENT B2, `(.L_x_3) ;  /* 0x0000048000027945 */ /* 0x000fe20003800200 */
[----:B------:R-:W-:Y:S02]  /*0240*/  IMAD.MOV.U32 R14, RZ, RZ, RZ ;  /* 0x000000ffff0e7224 */ /* 0x000fe400078e00ff */
[----:B------:R-:W-:-:S04]  /*0250*/  IADD3 R13, PT, PT, R3, R0, RZ ;  /* 0x00000000030d7210 */ /* 0x000fc80007ffe0ff */
[----:B------:R-:W-:-:S04]  /*0260*/  VIADDMNMX R4, R13, 0x400, R10, !PT ;  /* 0x000004000d047846 */ /* 0x000fc8000780010a */
[----:B------:R-:W-:-:S04]  /*0270*/  IADD3 R5, PT, PT, R4, R2, -R3 ;  /* 0x0000000204057210 */ /* 0x000fc80007ffe803 */
[C---:B------:R-:W-:Y:S02]  /*0280*/  ISETP.GE.U32.AND P0, PT, R5.reuse, 0x3c00, PT ;  /* 0x00003c000500780c */ /* 0x040fe40003f06070 */
[----:B------:R-:W-:-:S04]  /*0290*/  LEA.HI R12, R5, 0x1, RZ, 0x16 ;  /* 0x00000001050c7811 */ /* 0x000fc800078fb0ff */
[----:B------:R-:W-:-:S07]  /*02a0*/  LOP3.LUT P1, R24, R12, 0xf, RZ, 0xc0, !PT ;  /* 0x0000000f0c187812 */ /* 0x000fce000782c0ff */
[----:B------:R-:W-:Y:S06]  /*02b0*/  @!P0 BRA `(.L_x_4) ;  /* 0x0000000000fc8947 */ /* 0x000fec0003800000 */
[----:B------:R-:W-:Y:S02]  /*02c0*/  IADD3 R2, PT, PT, -R3, R2, R4 ;  /* 0x0000000203027210 */ /* 0x000fe40007ffe104 */
[----:B------:R-:W-:Y:S02]  /*02d0*/  MOV R14, RZ ;  /* 0x000000ff000e7202 */ /* 0x000fe40000000f00 */
[----:B------:R-:W-:-:S04]  /*02e0*/  LEA.HI R2, R2, 0x1, RZ, 0x16 ;  /* 0x0000000102027811 */ /* 0x000fc800078fb0ff */
[----:B------:R-:W-:-:S05]  /*02f0*/  LOP3.LUT R2, R2, 0x7ffff0, RZ, 0xc0, !PT ;  /* 0x007ffff002027812 */ /* 0x000fca00078ec0ff */
[----:B------:R-:W-:-:S07]  /*0300*/  IMAD.MOV R11, RZ, RZ, -R2 ;  /* 0x000000ffff0b7224 */ /* 0x000fce00078e0a02 */
.L_x_5:
[----:B------:R-:W-:Y:S01]  /*0310*/  MOV R2, UR8 ;  /* 0x0000000800027c02 */ /* 0x000fe20008000f00 */
[----:B------:R-:W-:Y:S01]  /*0320*/  IMAD.U32 R3, RZ, RZ, UR9 ;  /* 0x00000009ff037e24 */ /* 0x000fe2000f8e00ff */
[----:B------:R-:W-:Y:S01]  /*0330*/  MOV R4, UR6 ;  /* 0x0000000600047c02 */ /* 0x000fe20008000f00 */
[----:B------:R-:W-:Y:S02]  /*0340*/  IMAD.U32 R5, RZ, RZ, UR7 ;  /* 0x00000007ff057e24 */ /* 0x000fe4000f8e00ff */
[----:B------:R-:W-:-:S04]  /*0350*/  IMAD.WIDE R2, R13, 0x4, R2 ;  /* 0x000000040d027825 */ /* 0x000fc800078e0202 */
[----:B------:R-:W-:Y:S01]  /*0360*/  IMAD.WIDE R4, R13, 0x4, R4 ;  /* 0x000000040d047825 */ /* 0x000fe200078e0204 */
[----:B------:R-:W2:Y:S04]  /*0370*/  LDG.E R21, desc[UR14][R2.64+-0x8000] ;  /* 0xff80000e02157981 */ /* 0x000ea8000c1e1900 */
[----:B------:R-:W2:Y:S04]  /*0380*/  LDG.E R20, desc[UR14][R4.64+-0x8000] ;  /* 0xff80000e04147981 */ /* 0x000ea8000c1e1900 */
[----:B------:R-:W3:Y:S04]  /*0390*/  LDG.E R25, desc[UR14][R2.64+-0x7000] ;  /* 0xff90000e02197981 */ /* 0x000ee8000c1e1900 */
[----:B------:R-:W3:Y:S04]  /*03a0*/  LDG.E R27, desc[UR14][R4.64+-0x7000] ;  /* 0xff90000e041b7981 */ /* 0x000ee8000c1e1900 */
[----:B------:R-:W4:Y:S04]  /*03b0*/  LDG.E R18, desc[UR14][R2.64+-0x6000] ;  /* 0xffa0000e02127981 */ /* 0x000f28000c1e1900 */
[----:B------:R-:W4:Y:S04]  /*03c0*/  LDG.E R19, desc[UR14][R4.64+-0x6000] ;  /* 0xffa0000e04137981 */ /* 0x000f28000c1e1900 */
[----:B------:R-:W5:Y:S04]  /*03d0*/  LDG.E R16, desc[UR14][R2.64+-0x5000] ;  /* 0xffb0000e02107981 */ /* 0x000f68000c1e1900 */
[----:B------:R-:W5:Y:S04]  /*03e0*/  LDG.E R17, desc[UR14][R4.64+-0x5000] ;  /* 0xffb0000e04117981 */ /* 0x000f68000c1e1900 */
[----:B------:R-:W5:Y:S04]  /*03f0*/  LDG.E R15, desc[UR14][R2.64+-0x4000] ;  /* 0xffc0000e020f7981 */ /* 0x000f68000c1e1900 */
[----:B------:R-:W5:Y:S04]  /*0400*/  LDG.E R26, desc[UR14][R4.64+-0x4000] ;  /* 0xffc0000e041a7981 */ /* 0x000f68000c1e1900 */
[----:B------:R-:W5:Y:S04]  /*0410*/  LDG.E R22, desc[UR14][R2.64+-0x3000] ;  /* 0xffd0000e02167981 */ /* 0x000f68000c1e1900 */
[----:B------:R-:W5:Y:S04]  /*0420*/  LDG.E R23, desc[UR14][R4.64+-0x3000] ;  /* 0xffd0000e04177981 */ /* 0x000f68000c1e1900 */
[----:B------:R-:W5:Y:S01]  /*0430*/  LDG.E R28, desc[UR14][R4.64+0x7000] ;  /* 0x0070000e041c7981 */ /* 0x000f62000c1e1900 */
[----:B--2---:R-:W-:-:S03]  /*0440*/  FFMA R20, R21, R20, R14 ;  /* 0x0000001415147223 */ /* 0x004fc6000000000e */
[----:B------:R-:W2:Y:S01]  /*0450*/  LDG.E R21, desc[UR14][R4.64+-0x2000] ;  /* 0xffe0000e04157981 */ /* 0x000ea2000c1e1900 */
[----:B---3--:R-:W-:-:S03]  /*0460*/  FFMA R25, R25, R27, R20 ;  /* 0x0000001b19197223 */ /* 0x008fc60000000014 */
[----:B------:R-:W2:Y:S04]  /*0470*/  LDG.E R20, desc[UR14][R2.64+-0x2000] ;  /* 0xffe0000e02147981 */ /* 0x000ea8000c1e1900 */
[----:B------:R-:W3:Y:S01]  /*0480*/  LDG.E R27, desc[UR14][R4.64+0x6000] ;  /* 0x0060000e041b7981 */ /* 0x000ee2000c1e1900 */
[----:B----4-:R-:W-:-:S03]  /*0490*/  FFMA R25, R18, R19, R25 ;  /* 0x0000001312197223 */ /* 0x010fc60000000019 */
[----:B------:R-:W4:Y:S04]  /*04a0*/  LDG.E R18, desc[UR14][R2.64+-0x1000] ;  /* 0xfff0000e02127981 */ /* 0x000f28000c1e1900 */
[----:B------:R-:W4:Y:S01]  /*04b0*/  LDG.E R19, desc[UR14][R4.64+-0x1000] ;  /* 0xfff0000e04137981 */ /* 0x000f22000c1e1900 */
[----:B-----5:R-:W-:-:S03]  /*04c0*/  FFMA R14, R16, R17, R25 ;  /* 0x00000011100e7223 */ /* 0x020fc60000000019 */
[----:B------:R-:W5:Y:S04]  /*04d0*/  LDG.E R16, desc[UR14][R2.64] ;  /* 0x0000000e02107981 */ /* 0x000f68000c1e1900 */
[----:B------:R-:W5:Y:S01]  /*04e0*/  LDG.E R17, desc[UR14][R4.64] ;  /* 0x0000000e04117981 */ /* 0x000f62000c1e1900 */
[----:B------:R-:W-:-:S03]  /*04f0*/  FFMA R25, R15, R26, R14 ;  /* 0x0000001a0f197223 */ /* 0x000fc6000000000e */
[----:B------:R-:W3:Y:S04]  /*0500*/  LDG.E R15, desc[UR14][R2.64+0x1000] ;  /* 0x0010000e020f7981 */ /* 0x000ee8000c1e1900 */
[----:B------:R-:W3:Y:S01]  /*0510*/  LDG.E R14, desc[UR14][R4.64+0x1000] ;  /* 0x0010000e040e7981 */ /* 0x000ee2000c1e1900 */
[----:B------:R-:W-:-:S03]  /*0520*/  FFMA R25, R22, R23, R25 ;  /* 0x0000001716197223 */ /* 0x000fc60000000019 */
[----:B------:R-:W3:Y:S04]  /*0530*/  LDG.E R22, desc[UR14][R2.64+0x2000] ;  /* 0x0020000e02167981 */ /* 0x000ee8000c1e1900 */
[----:B------:R-:W3:Y:S04]  /*0540*/  LDG.E R23, desc[UR14][R4.64+0x2000] ;  /* 0x0020000e04177981 */ /* 0x000ee8000c1e1900 */
[----:B------:R-:W3:Y:S01]  /*0550*/  LDG.E R26, desc[UR14][R4.64+0x5000] ;  /* 0x0050000e041a7981 */ /* 0x000ee2000c1e1900 */
[----:B--2---:R-:W-:-:S03]  /*0560*/  FFMA R25, R20, R21, R25 ;  /* 0x0000001514197223 */ /* 0x004fc60000000019 */
[----:B------:R-:W2:Y:S04]  /*0570*/  LDG.E R20, desc[UR14][R2.64+0x3000] ;  /* 0x0030000e02147981 */ /* 0x000ea8000c1e1900 */
[----:B------:R-:W2:Y:S01]  /*0580*/  LDG.E R21, desc[UR14][R4.64+0x3000] ;  /* 0x0030000e04157981 */ /* 0x000ea2000c1e1900 */
[----:B----4-:R-:W-:-:S03]  /*0590*/  FFMA R25, R18, R19, R25 ;  /* 0x0000001312197223 */ /* 0x010fc60000000019 */
[----:B------:R-:W4:Y:S04]  /*05a0*/  LDG.E R18, desc[UR14][R2.64+0x4000] ;  /* 0x0040000e02127981 */ /* 0x000f28000c1e1900 */
[----:B------:R-:W4:Y:S01]  /*05b0*/  LDG.E R19, desc[UR14][R4.64+0x4000] ;  /* 0x0040000e04137981 */ /* 0x000f22000c1e1900 */
[----:B-----5:R-:W-:-:S03]  /*05c0*/  FFMA R29, R16, R17, R25 ;  /* 0x00000011101d7223 */ /* 0x020fc60000000019 */
[----:B------:R-:W5:Y:S04]  /*05d0*/  LDG.E R17, desc[UR14][R2.64+0x5000] ;  /* 0x0050000e02117981 */ /* 0x000f68000c1e1900 */
[----:B------:R-:W5:Y:S04]  /*05e0*/  LDG.E R16, desc[UR14][R2.64+0x6000] ;  /* 0x0060000e02107981 */ /* 0x000f68000c1e1900 */
[----:B------:R-:W5:Y:S01]  /*05f0*/  LDG.E R25, desc[UR14][R2.64+0x7000] ;  /* 0x0070000e02197981 */ /* 0x000f62000c1e1900 */
[----:B---3--:R-:W-:Y:S01]  /*0600*/  FFMA R15, R15, R14, R29 ;  /* 0x0000000e0f0f7223 */ /* 0x008fe2000000001d */
[----:B------:R-:W-:-:S03]  /*0610*/  IADD3 R11, PT, PT, R11, 0x10, RZ ;  /* 0x000000100b0b7810 */ /* 0x000fc60007ffe0ff */
[----:B------:R-:W-:Y:S01]  /*0620*/  FFMA R15, R22, R23, R15 ;  /* 0x00000017160f7223 */ /* 0x000fe2000000000f */
[----:B------:R-:W-:Y:S01]  /*0630*/  ISETP.NE.AND P0, PT, R11, RZ, PT ;  /* 0x000000ff0b00720c */ /* 0x000fe20003f05270 */
[----:B------:R-:W-:Y:S02]  /*0640*/  VIADD R13, R13, 0x4000 ;  /* 0x000040000d0d7836 */ /* 0x000fe40000000000 */
[----:B--2---:R-:W-:-:S04]  /*0650*/  FFMA R15, R20, R21, R15 ;  /* 0x00000015140f7223 */ /* 0x004fc8000000000f */
[----:B----4-:R-:W-:-:S04]  /*0660*/  FFMA R18, R18, R19, R15 ;  /* 0x0000001312127223 */ /* 0x010fc8000000000f */
[----:B-----5:R-:W-:-:S04]  /*0670*/  FFMA R17, R17, R26, R18 ;  /* 0x0000001a11117223 */ /* 0x020fc80000000012 */
[----:B------:R-:W-:-:S04]  /*0680*/  FFMA R16, R16, R27, R17 ;  /* 0x0000001b10107223 */ /* 0x000fc80000000011 */
[----:B------:R-:W-:Y:S01]  /*0690*/  FFMA R14, R25, R28, R16 ;  /* 0x0000001c190e7223 */ /* 0x000fe20000000010 */
[----:B------:R-:W-:Y:S06]  /*06a0*/  @P0 BRA `(.L_x_5) ;  /* 0xfffffffc00180947 */ /* 0x000fec000383ffff */
.L_x_4:
[----:B------:R-:W-:Y:S05]  /*06b0*/  BSYNC.RECONVERGENT B2 ;  /* 0x0000000000027941 */ /* 0x000fea0003800200 */
.L_x_3:
[----:B------:R-:W-:Y:S05]  /*06c0*/  @!P1 BRA `(.L_x_2) ;  /* 0x00000004002c9947 */ /* 0x000fea0003800000 */
[----:B------:R-:W-:Y:S01]  /*06d0*/  ISETP.GE.U32.AND P0, PT, R24, 0x8, PT ;  /* 0x000000081800780c */ /* 0x000fe20003f06070 */
[----:B------:R-:W-:Y:S01]  /*06e0*/  BSSY.RECONVERGENT B2, `(.L_x_6) ;  /* 0x0000020000027945 */ /* 0x000fe20003800200 */
[----:B------:R-:W-:-:S11]  /*06f0*/  LOP3.LUT P1, R27, R12, 0x7, RZ, 0xc0, !PT ;  /* 0x000000070c1b7812 */ /* 0x000fd6000782c0ff */
[----:B------:R-:W-:Y:S05]  /*0700*/  @!P0 BRA `(.L_x_7) ;  /* 0x0000000000748947 */ /* 0x000fea0003800000 */
[----:B------:R-:W0:Y:S08]  /*0710*/  LDC.64 R2, c[0x0][0x388] ;  /* 0x0000e200ff027b82 */ /* 0x000e300000000a00 */
[----:B------:R-:W1:Y:S01]  /*0720*/  LDC.64 R4, c[0x0][0x390] ;  /* 0x0000e400ff047b82 */ /* 0x000e620000000a00 */
[----:B0-----:R-:W-:-:S05]  /*0730*/  IMAD.WIDE R2, R13, 0x4, R2 ;  /* 0x000000040d027825 */ /* 0x001fca00078e0202 */
[----:B------:R-:W2:Y:S01]  /*0740*/  LDG.E R21, desc[UR14][R2.64] ;  /* 0x0000000e02157981 */ /* 0x000ea2000c1e1900 */
[----:B-1----:R-:W-:-:S03]  /*0750*/  IMAD.WIDE R4, R13, 0x4, R4 ;  /* 0x000000040d047825 */ /* 0x002fc600078e0204 */
[----:B------:R-:W3:Y:S04]  /*0760*/  LDG.E R11, desc[UR14][R2.64+0x1000] ;  /* 0x0010000e020b7981 */ /* 0x000ee8000c1e1900 */
[----:B------:R-:W2:Y:S04]  /*0770*/  LDG.E R23, desc[UR14][R4.64] ;  /* 0x0000000e04177981 */ /* 0x000ea8000c1e1900 */
        /* <DEDUP_REMOVED lines=11> */
[----:B------:R-:W2:Y:S04]  /*0830*/  LDG.E R21, desc[UR14][R2.64+0x5000] ;  /* 0x0050000e02157981 */ /* 0x000ea8000c1e1900 */
[----:B------:R-:W2:Y:S04]  /*0840*/  LDG.E R14, desc[UR14][R2.64+0x6000] ;  /* 0x0060000e020e7981 */ /* 0x000ea8000c1e1900 */
[----:B------:R-:W2:Y:S01]  /*0850*/  LDG.E R23, desc[UR14][R2.64+0x7000] ;  /* 0x0070000e02177981 */ /* 0x000ea2000c1e1900 */
[----:B---3--:R-:W-:-:S04]  /*0860*/  FFMA R16, R11, R16, R28 ;  /* 0x000000100b107223 */ /* 0x008fc8000000001c */
[----:B----4-:R-:W-:-:S04]  /*0870*/  FFMA R16, R15, R18, R16 ;  /* 0x000000120f107223 */ /* 0x010fc80000000010 */
[----:B-----5:R-:W-:-:S04]  /*0880*/  FFMA R16, R17, R20, R16 ;  /* 0x0000001411107223 */ /* 0x020fc80000000010 */
[----:B------:R-:W-:Y:S01]  /*0890*/  FFMA R16, R19, R22, R16 ;  /* 0x0000001613107223 */ /* 0x000fe20000000010 */
[----:B------:R-:W-:-:S03]  /*08a0*/  IADD3 R13, PT, PT, R13, 0x2000, RZ ;  /* 0x000020000d0d7810 */ /* 0x000fc60007ffe0ff */
[----:B--2---:R-:W-:-:S04]  /*08b0*/  FFMA R21, R21, R24, R16 ;  /* 0x0000001815157223 */ /* 0x004fc80000000010 */
[----:B------:R-:W-:-:S04]  /*08c0*/  FFMA R14, R14, R25, R21 ;  /* 0x000000190e0e7223 */ /* 0x000fc80000000015 */
[----:B------:R-:W-:-:S07]  /*08d0*/  FFMA R14, R23, R26, R14 ;  /* 0x0000001a170e7223 */ /* 0x000fce000000000e */
.L_x_7:
[----:B------:R-:W-:Y:S05]  /*08e0*/  BSYNC.RECONVERGENT B2 ;  /* 0x0000000000027941 */ /* 0x000fea0003800200 */
.L_x_6:
[----:B------:R-:W-:Y:S05]  /*08f0*/  @!P1 BRA `(.L_x_2) ;  /* 0x0000000000a09947 */ /* 0x000fea0003800000 */
[----:B------:R-:W-:Y:S01]  /*0900*/  ISETP.GE.U32.AND P0, PT, R27, 0x4, PT ;  /* 0x000000041b00780c */ /* 0x000fe20003f06070 */
[----:B------:R-:W-:Y:S01]  /*0910*/  BSSY.RECONVERGENT B2, `(.L_x_8) ;  /* 0x0000015000027945 */ /* 0x000fe20003800200 */
[----:B------:R-:W-:-:S04]  /*0920*/  LOP3.LUT R12, R12, 0x3, RZ, 0xc0, !PT ;  /* 0x000000030c0c7812 */ /* 0x000fc800078ec0ff */
[----:B------:R-:W-:-:S07]  /*0930*/  ISETP.NE.AND P1, PT, R12, RZ, PT ;  /* 0x000000ff0c00720c */ /* 0x000fce0003f25270 */
[----:B------:R-:W-:Y:S06]  /*0940*/  @!P0 BRA `(.L_x_9) ;  /* 0x0000000000448947 */ /* 0x000fec0003800000 */
        /* <DEDUP_REMOVED lines=11> */
[----:B------:R-:W5:Y:S01]  /*0a00*/  LDG.E R21, desc[UR14][R4.64+0x3000] ;  /* 0x0030000e04157981 */ /* 0x000f62000c1e1900 */
[----:B------:R-:W-:-:S02]  /*0a10*/  VIADD R13, R13, 0x1000 ;  /* 0x000010000d0d7836 */ /* 0x000fc40000000000 */
[----:B--2---:R-:W-:-:S04]  /*0a20*/  FFMA R11, R11, R15, R14 ;  /* 0x0000000f0b0b7223 */ /* 0x004fc8000000000e */
[----:B---3--:R-:W-:-:S04]  /*0a30*/  FFMA R11, R16, R17, R11 ;  /* 0x00000011100b7223 */ /* 0x008fc8000000000b */
[----:B----4-:R-:W-:-:S04]  /*0a40*/  FFMA R11, R18, R19, R11 ;  /* 0x00000013120b7223 */ /* 0x010fc8000000000b */
[----:B-----5:R-:W-:-:S07]  /*0a50*/  FFMA R14, R20, R21, R11 ;  /* 0x00000015140e7223 */ /* 0x020fce000000000b */
.L_x_9:
[----:B------:R-:W-:Y:S05]  /*0a60*/  BSYNC.RECONVERGENT B2 ;  /* 0x0000000000027941 */ /* 0x000fea0003800200 */
.L_x_8:
[----:B------:R-:W-:Y:S05]  /*0a70*/  @!P1 BRA `(.L_x_2) ;  /* 0x0000000000409947 */ /* 0x000fea0003800000 */
[----:B------:R-:W0:Y:S08]  /*0a80*/  LDC.64 R2, c[0x0][0x388] ;  /* 0x0000e200ff027b82 */ /* 0x000e300000000a00 */
[----:B------:R-:W1:Y:S01]  /*0a90*/  LDC.64 R4, c[0x0][0x390] ;  /* 0x0000e400ff047b82 */ /* 0x000e620000000a00 */
[----:B0-----:R-:W-:-:S05]  /*0aa0*/  IMAD.WIDE R2, R13, 0x4, R2 ;  /* 0x000000040d027825 */ /* 0x001fca00078e0202 */
[----:B------:R-:W2:Y:S01]  /*0ab0*/  LDG.E R11, desc[UR14][R2.64] ;  /* 0x0000000e020b7981 */ /* 0x000ea2000c1e1900 */
[----:B-1----:R-:W-:-:S05]  /*0ac0*/  IMAD.WIDE R4, R13, 0x4, R4 ;  /* 0x000000040d047825 */ /* 0x002fca00078e0204 */
[----:B------:R-:W2:Y:S01]  /*0ad0*/  LDG.E R13, desc[UR14][R4.64] ;  /* 0x0000000e040d7981 */ /* 0x000ea2000c1e1900 */
[----:B------:R-:W-:Y:S01]  /*0ae0*/  ISETP.NE.AND P0, PT, R12, 0x1, PT ;  /* 0x000000010c00780c */ /* 0x000fe20003f05270 */
[----:B--2---:R-:W-:-:S12]  /*0af0*/  FFMA R14, R11, R13, R14 ;  /* 0x0000000d0b0e7223 */ /* 0x004fd8000000000e */
[----:B------:R-:W-:Y:S05]  /*0b00*/  @!P0 BRA `(.L_x_2) ;  /* 0x00000000001c8947 */ /* 0x000fea0003800000 */
[----:B------:R-:W-:Y:S01]  /*0b10*/  ISETP.NE.AND P0, PT, R12, 0x2, PT ;  /* 0x000000020c00780c */ /* 0x000fe20003f05270 */
[----:B------:R-:W2:Y:S04]  /*0b20*/  LDG.E R11, desc[UR14][R2.64+0x1000] ;  /* 0x0010000e020b7981 */ /* 0x000ea8000c1e1900 */
[----:B------:R-:W2:Y:S08]  /*0b30*/  LDG.E R12, desc[UR14][R4.64+0x1000] ;  /* 0x0010000e040c7981 */ /* 0x000eb0000c1e1900 */
[----:B------:R-:W3:Y:S04]  /*0b40*/  @P0 LDG.E R13, desc[UR14][R2.64+0x2000] ;  /* 0x0020000e020d0981 */ /* 0x000ee8000c1e1900 */
[----:B------:R-:W3:Y:S01]  /*0b50*/  @P0 LDG.E R15, desc[UR14][R4.64+0x2000] ;  /* 0x0020000e040f0981 */ /* 0x000ee2000c1e1900 */
[----:B--2---:R-:W-:-:S04]  /*0b60*/  FFMA R14, R11, R12, R14 ;  /* 0x0000000c0b0e7223 */ /* 0x004fc8000000000e */
[----:B---3--:R-:W-:-:S07]  /*0b70*/  @P0 FFMA R14, R13, R15, R14 ;  /* 0x0000000f0d0e0223 */ /* 0x008fce000000000e */
.L_x_2:
[----:B------:R-:W-:Y:S05]  /*0b80*/  BSYNC.RECONVERGENT B0 ;  /* 0x0000000000007941 */ /* 0x000fea0003800200 */
.L_x_1:
[----:B------:R-:W0:Y:S01]  /*0b90*/  S2R R3, SR_CgaCtaId ;  /* 0x0000000000037919 */ /* 0x000e220000008800 */
[----:B------:R-:W-:Y:S02]  /*0ba0*/  MOV R2, 0x400 ;  /* 0x0000040000027802 */ /* 0x000fe40000000f00 */
[----:B------:R-:W-:Y:S02]  /*0bb0*/  IADD3 R8, PT, PT, R8, 0x1, RZ ;  /* 0x0000000108087810 */ /* 0x000fe40007ffe0ff */
[----:B0-----:R-:W-:-:S04]  /*0bc0*/  LEA R2, R3, R2, 0x18 ;  /* 0x0000000203027211 */ /* 0x001fc800078ec0ff */
[C---:B------:R-:W-:Y:S01]  /*0bd0*/  LEA R3, R9.reuse, R2, 0x2 ;  /* 0x0000000209037211 */ /* 0x040fe200078e10ff */
[----:B------:R-:W-:-:S04]  /*0be0*/  VIADD R9, R9, UR11 ;  /* 0x0000000b09097c36 */ /* 0x000fc80008000000 */
[----:B------:R0:W-:Y:S01]  /*0bf0*/  STS [R3], R14 ;  /* 0x0000000e03007388 */ /* 0x0001e20000000800 */
[----:B------:R-:W-:-:S13]  /*0c00*/  ISETP.GE.U32.AND P0, PT, R9, 0x400, PT ;  /* 0x000004000900780c */ /* 0x000fda0003f06070 */
[----:B0-----:R-:W-:Y:S05]  /*0c10*/  @!P0 BRA `(.L_x_10) ;  /* 0xfffffff400688947 */ /* 0x001fea000383ffff */
[----:B------:R-:W-:Y:S05]  /*0c20*/  BSYNC.RECONVERGENT B1 ;  /* 0x0000000000017941 */ /* 0x000fea0003800200 */
.L_x_0:
[C---:B------:R-:W-:Y:S01]  /*0c30*/  ISETP.GT.U32.AND P6, PT, R0.reuse, 0x1ff, PT ;  /* 0x000001ff0000780c */ /* 0x040fe20003fc4070 */
[----:B------:R-:W-:Y:S06]  /*0c40*/  BAR.SYNC.DEFER_BLOCKING 0x0 ;  /* 0x0000000000007b1d */ /* 0x000fec0000010000 */
[----:B------:R-:W-:Y:S01]  /*0c50*/  BSSY.RECONVERGENT B0, `(.L_x_11) ;  /* 0x0000011000007945 */ /* 0x000fe20003800200 */
[C---:B------:R-:W-:Y:S02]  /*0c60*/  ISETP.GT.U32.AND P5, PT, R0.reuse, 0xff, PT ;  /* 0x000000ff0000780c */ /* 0x040fe40003fa4070 */
[----:B------:R-:W-:-:S02]  /*0c70*/  ISETP.GT.U32.AND P4, PT, R0, 0x7f, PT ;  /* 0x0000007f0000780c */ /* 0x000fc40003f84070 */
[C---:B------:R-:W-:Y:S02]  /*0c80*/  ISETP.GT.U32.AND P3, PT, R0.reuse, 0x3f, PT ;  /* 0x0000003f0000780c */ /* 0x040fe40003f64070 */
[C---:B------:R-:W-:Y:S02]  /*0c90*/  ISETP.GT.U32.AND P2, PT, R0.reuse, 0x1f, PT ;  /* 0x0000001f0000780c */ /* 0x040fe40003f44070 */
[C---:B------:R-:W-:Y:S02]  /*0ca0*/  ISETP.GT.U32.AND P1, PT, R0.reuse, 0xf, PT ;  /* 0x0000000f0000780c */ /* 0x040fe40003f24070 */
[----:B------:R-:W-:Y:S01]  /*0cb0*/  ISETP.GT.U32.AND P0, PT, R0, 0x7, PT ;  /* 0x000000070000780c */ /* 0x000fe20003f04070 */
[----:B------:R-:W-:-:S12]  /*0cc0*/  @P6 BRA `(.L_x_12) ;  /* 0x0000000000246947 */ /* 0x000fd80003800000 */
[----:B------:R-:W-:-:S07]  /*0cd0*/  IMAD.MOV.U32 R3, RZ, RZ, R0 ;  /* 0x000000ffff037224 */ /* 0x000fce00078e0000 */
.L_x_13:
[C---:B0-----:R-:W-:Y:S01]  /*0ce0*/  LEA R4, R3.reuse, R2, 0x2 ;  /* 0x0000000203047211 */ /* 0x041fe200078e10ff */
[----:B------:R-:W-:-:S04]  /*0cf0*/  VIADD R3, R3, UR11 ;  /* 0x0000000b03037c36 */ /* 0x000fc80008000000 */
[----:B------:R-:W-:Y:S01]  /*0d00*/  LDS R5, [R4+0x800] ;  /* 0x0008000004057984 */ /* 0x000fe20000000800 */
[----:B------:R-:W-:-:S03]  /*0d10*/  ISETP.GE.U32.AND P6, PT, R3, 0x200, PT ;  /* 0x000002000300780c */ /* 0x000fc60003fc6070 */
[----:B------:R-:W0:Y:S02]  /*0d20*/  LDS R8, [R4] ;  /* 0x0000000004087984 */ /* 0x000e240000000800 */
[----:B0-----:R-:W-:-:S05]  /*0d30*/  FADD R5, R5, R8 ;  /* 0x0000000805057221 */ /* 0x001fca0000000000 */
[----:B------:R0:W-:Y:S03]  /*0d40*/  STS [R4], R5 ;  /* 0x0000000504007388 */ /* 0x0001e60000000800 */
[----:B------:R-:W-:Y:S05]  /*0d50*/  @!P6 BRA `(.L_x_13) ;  /* 0xfffffffc00e0e947 */ /* 0x000fea000383ffff */
.L_x_12:
[----:B------:R-:W-:Y:S05]  /*0d60*/  BSYNC.RECONVERGENT B0 ;  /* 0x0000000000007941 */ /* 0x000fea0003800200 */
.L_x_11:
[----:B------:R-:W-:Y:S06]  /*0d70*/  BAR.SYNC.DEFER_BLOCKING 0x0 ;  /* 0x0000000000007b1d */ /* 0x000fec0000010000 */
[----:B------:R-:W-:Y:S01]  /*0d80*/  BSSY.RECONVERGENT B0, `(.L_x_14) ;  /* 0x000000c000007945 */ /* 0x000fe20003800200 */
[----:B------:R-:W-:-:S03]  /*0d90*/  ISETP.GT.U32.AND P6, PT, R0, 0x3, PT ;  /* 0x000000030000780c */ /* 0x000fc60003fc4070 */
[----:B------:R-:W-:Y:S10]  /*0da0*/  @P5 BRA `(.L_x_15) ;  /* 0x0000000000245947 */ /* 0x000ff40003800000 */
[----:B------:R-:W-:-:S07]  /*0db0*/  MOV R3, R0 ;  /* 0x0000000000037202 */ /* 0x000fce0000000f00 */
.L_x_16:
[C---:B01----:R-:W-:Y:S01]  /*0dc0*/  IMAD R4, R3.reuse, 0x4, R2 ;  /* 0x0000000403047824 */ /* 0x043fe200078e0202 */
[----:B------:R-:W-:-:S04]  /*0dd0*/  IADD3 R3, PT, PT, R3, UR11, RZ ;  /* 0x0000000b03037c10 */ /* 0x000fc8000fffe0ff */
[----:B------:R-:W-:Y:S01]  /*0de0*/  LDS R5, [R4+0x400] ;  /* 0x0004000004057984 */ /* 0x000fe20000000800 */
[----:B------:R-:W-:-:S03]  /*0df0*/  ISETP.GE.U32.AND P5, PT, R3, 0x100, PT ;  /* 0x000001000300780c */ /* 0x000fc60003fa6070 */
[----:B------:R-:W0:Y:S02]  /*0e00*/  LDS R8, [R4] ;  /* 0x0000000004087984 */ /* 0x000e240000000800 */
[----:B0-----:R-:W-:-:S05]  /*0e10*/  FADD R5, R5, R8 ;  /* 0x0000000805057221 */ /* 0x001fca0000000000 */
[----:B------:R1:W-:Y:S03]  /*0e20*/  STS [R4], R5 ;  /* 0x0000000504007388 */ /* 0x0003e60000000800 */
[----:B------:R-:W-:Y:S05]  /*0e30*/  @!P5 BRA `(.L_x_16) ;  /* 0xfffffffc00e0d947 */ /* 0x000fea000383ffff */
.L_x_15:
[----:B------:R-:W-:Y:S05]  /*0e40*/  BSYNC.RECONVERGENT B0 ;  /* 0x0000000000007941 */ /* 0x000fea0003800200 */
.L_x_14:
[----:B------:R-:W-:Y:S06]  /*0e50*/  BAR.SYNC.DEFER_BLOCKING 0x0 ;  /* 0x0000000000007b1d */ /* 0x000fec0000010000 */
[----:B------:R-:W-:Y:S04]  /*0e60*/  BSSY.RECONVERGENT B0, `(.L_x_17) ;  /* 0x000000b000007945 */ /* 0x000fe80003800200 */
[----:B------:R-:W-:Y:S05]  /*0e70*/  @P4 BRA `(.L_x_18) ;  /* 0x0000000000244947 */ /* 0x000fea0003800000 */
[----:B------:R-:W-:-:S07]  /*0e80*/  MOV R3, R0 ;  /* 0x0000000000037202 */ /* 0x000fce0000000f00 */
.L_x_19:
[C---:B012---:R-:W-:Y:S01]  /*0e90*/  IMAD R4, R3.reuse, 0x4, R2 ;  /* 0x0000000403047824 */ /* 0x047fe200078e0202 */
[----:B------:R-:W-:-:S04]  /*0ea0*/  IADD3 R3, PT, PT, R3, UR11, RZ ;  /* 0x0000000b03037c10 */ /* 0x000fc8000fffe0ff */
[----:B------:R-:W-:Y:S01]  /*0eb0*/  LDS R5, [R4+0x200] ;  /* 0x0002000004057984 */ /* 0x000fe20000000800 */
[----:B------:R-:W-:-:S03]  /*0ec0*/  ISETP.GE.U32.AND P4, PT, R3, 0x80, PT ;  /* 0x000000800300780c */ /* 0x000fc60003f86070 */
[----:B------:R-:W0:Y:S02]  /*0ed0*/  LDS R8, [R4] ;  /* 0x0000000004087984 */ /* 0x000e240000000800 */
[----:B0-----:R-:W-:-:S05]  /*0ee0*/  FADD R5, R5, R8 ;  /* 0x0000000805057221 */ /* 0x001fca0000000000 */
[----:B------:R2:W-:Y:S03]  /*0ef0*/  STS [R4], R5 ;  /* 0x0000000504007388 */ /* 0x0005e60000000800 */
[----:B------:R-:W-:Y:S05]  /*0f00*/  @!P4 BRA `(.L_x_19) ;  /* 0xfffffffc00e0c947 */ /* 0x000fea000383ffff */
.L_x_18:
[----:B------:R-:W-:Y:S05]  /*0f10*/  BSYNC.RECONVERGENT B0 ;  /* 0x0000000000007941 */ /* 0x000fea0003800200 */
.L_x_17:
[----:B------:R-:W-:Y:S06]  /*0f20*/  BAR.SYNC.DEFER_BLOCKING 0x0 ;  /* 0x0000000000007b1d */ /* 0x000fec0000010000 */
[----:B------:R-:W-:Y:S04]  /*0f30*/  BSSY.RECONVERGENT B0, `(.L_x_20) ;  /* 0x000000b000007945 */ /* 0x000fe80003800200 */
[----:B------:R-:W-:Y:S05]  /*0f40*/  @P3 BRA `(.L_x_21) ;  /* 0x0000000000243947 */ /* 0x000fea0003800000 */
[----:B------:R-:W-:-:S07]  /*0f50*/  MOV R3, R0 ;  /* 0x0000000000037202 */ /* 0x000fce0000000f00 */
.L_x_22:
[C---:B0123--:R-:W-:Y:S01]  /*0f60*/  IMAD R4, R3.reuse, 0x4, R2 ;  /* 0x0000000403047824 */ /* 0x04ffe200078e0202 */
[----:B------:R-:W-:-:S04]  /*0f70*/  IADD3 R3, PT, PT, R3, UR11, RZ ;  /* 0x0000000b03037c10 */ /* 0x000fc8000fffe0ff */
[----:B------:R-:W-:Y:S01]  /*0f80*/  LDS R5, [R4+0x100] ;  /* 0x0001000004057984 */ /* 0x000fe20000000800 */
[----:B------:R-:W-:-:S03]  /*0f90*/  ISETP.GE.U32.AND P3, PT, R3, 0x40, PT ;  /* 0x000000400300780c */ /* 0x000fc60003f66070 */
[----:B------:R-:W0:Y:S02]  /*0fa0*/  LDS R8, [R4] ;  /* 0x0000000004087984 */ /* 0x000e240000000800 */
[----:B0-----:R-:W-:-:S05]  /*0fb0*/  FADD R5, R5, R8 ;  /* 0x0000000805057221 */ /* 0x001fca0000000000 */
[----:B------:R3:W-:Y:S03]  /*0fc0*/  STS [R4], R5 ;  /* 0x0000000504007388 */ /* 0x0007e60000000800 */
[----:B------:R-:W-:Y:S05]  /*0fd0*/  @!P3 BRA `(.L_x_22) ;  /* 0xfffffffc00e0b947 */ /* 0x000fea000383ffff */
.L_x_21:
[----:B------:R-:W-:Y:S05]  /*0fe0*/  BSYNC.RECONVERGENT B0 ;  /* 0x0000000000007941 */ /* 0x000fea0003800200 */
.L_x_20:
[----:B------:R-:W-:Y:S06]  /*0ff0*/  BAR.SYNC.DEFER_BLOCKING 0x0 ;  /* 0x0000000000007b1d */ /* 0x000fec0000010000 */
[----:B------:R-:W-:Y:S04]  /*1000*/  BSSY.RECONVERGENT B0, `(.L_x_23) ;  /* 0x000000b000007945 */ /* 0x000fe80003800200 */
[----:B------:R-:W-:Y:S05]  /*1010*/  @P2 BRA `(.L_x_24) ;  /* 0x0000000000242947 */ /* 0x000fea0003800000 */
[----:B------:R-:W-:-:S07]  /*1020*/  MOV R3, R0 ;  /* 0x0000000000037202 */ /* 0x000fce0000000f00 */
.L_x_25:
[C---:B01234-:R-:W-:Y:S01]  /*1030*/  IMAD R4, R3.reuse, 0x4, R2 ;  /* 0x0000000403047824 */ /* 0x05ffe200078e0202 */
[----:B------:R-:W-:-:S04]  /*1040*/  IADD3 R3, PT, PT, R3, UR11, RZ ;  /* 0x0000000b03037c10 */ /* 0x000fc8000fffe0ff */
[----:B------:R-:W-:Y:S01]  /*1050*/  LDS R5, [R4+0x80] ;  /* 0x0000800004057984 */ /* 0x000fe20000000800 */
[----:B------:R-:W-:-:S03]  /*1060*/  ISETP.GE.U32.AND P2, PT, R3, 0x20, PT ;  /* 0x000000200300780c */ /* 0x000fc60003f46070 */
[----:B------:R-:W0:Y:S02]  /*1070*/  LDS R8, [R4] ;  /* 0x0000000004087984 */ /* 0x000e240000000800 */
[----:B0-----:R-:W-:-:S05]  /*1080*/  FADD R5, R5, R8 ;  /* 0x0000000805057221 */ /* 0x001fca0000000000 */
[----:B------:R4:W-:Y:S03]  /*1090*/  STS [R4], R5 ;  /* 0x0000000504007388 */ /* 0x0009e60000000800 */
[----:B------:R-:W-:Y:S05]  /*10a0*/  @!P2 BRA `(.L_x_25) ;  /* 0xfffffffc00e0a947 */ /* 0x000fea000383ffff */
.L_x_24:
[----:B------:R-:W-:Y:S05]  /*10b0*/  BSYNC.RECONVERGENT B0 ;  /* 0x0000000000007941 */ /* 0x000fea0003800200 */
.L_x_23:
[----:B------:R-:W-:Y:S06]  /*10c0*/  BAR.SYNC.DEFER_BLOCKING 0x0 ;  /* 0x0000000000007b1d */ /* 0x000fec0000010000 */
[----:B------:R-:W-:Y:S04]  /*10d0*/  BSSY.RECONVERGENT B0, `(.L_x_26) ;  /* 0x000000b000007945 */ /* 0x000fe80003800200 */
[----:B------:R-:W-:Y:S05]  /*10e0*/  @P1 BRA `(.L_x_27) ;  /* 0x0000000000241947 */ /* 0x000fea0003800000 */
[----:B------:R-:W-:-:S07]  /*10f0*/  MOV R3, R0 ;  /* 0x0000000000037202 */ /* 0x000fce0000000f00 */
.L_x_28:
        /* <DEDUP_REMOVED lines=8> */
.L_x_27:
[----:B------:R-:W-:Y:S05]  /*1180*/  BSYNC.RECONVERGENT B0 ;  /* 0x0000000000007941 */ /* 0x000fea0003800200 */
.L_x_26:
[----:B------:R-:W-:Y:S06]  /*1190*/  BAR.SYNC.DEFER_BLOCKING 0x0 ;  /* 0x0000000000007b1d */ /* 0x000fec0000010000 */
[----:B------:R-:W-:Y:S04]  /*11a0*/  BSSY.RECONVERGENT B0, `(.L_x_29) ;  /* 0x000000b000007945 */ /* 0x000fe80003800200 */
[----:B------:R-:W-:Y:S05]  /*11b0*/  @P0 BRA `(.L_x_30) ;  /* 0x0000000000240947 */ /* 0x000fea0003800000 */
[----:B------:R-:W-:-:S07]  /*11c0*/  MOV R3, R0 ;  /* 0x0000000000037202 */ /* 0x000fce0000000f00 */
.L_x_31:
        /* <DEDUP_REMOVED lines=8> */
.L_x_30:
[----:B------:R-:W-:Y:S05]  /*1250*/  BSYNC.RECONVERGENT B0 ;  /* 0x0000000000007941 */ /* 0x000fea0003800200 */
.L_x_29:
[----:B------:R-:W-:Y:S06]  /*1260*/  BAR.SYNC.DEFER_BLOCKING 0x0 ;  /* 0x0000000000007b1d */ /* 0x000fec0000010000 */
[----:B------:R-:W-:Y:S04]  /*1270*/  BSSY.RECONVERGENT B0, `(.L_x_32) ;  /* 0x000000b000007945 */ /* 0x000fe80003800200 */
[----:B------:R-:W-:Y:S05]  /*1280*/  @P6 BRA `(.L_x_33) ;  /* 0x0000000000246947 */ /* 0x000fea0003800000 */
[----:B------:R-:W-:-:S07]  /*1290*/  MOV R3, R0 ;  /* 0x0000000000037202 */ /* 0x000fce0000000f00 */
.L_x_34:
        /* <DEDUP_REMOVED lines=8> */
.L_x_33:
[----:B------:R-:W-:Y:S05]  /*1320*/  BSYNC.RECONVERGENT B0 ;  /* 0x0000000000007941 */ /* 0x000fea0003800200 */
.L_x_32:
[----:B------:R-:W-:Y:S01]  /*1330*/  BAR.SYNC.DEFER_BLOCKING 0x0 ;  /* 0x0000000000007b1d */ /* 0x000fe20000010000 */
[----:B------:R-:W-:-:S05]  /*1340*/  ISETP.GT.U32.AND P0, PT, R0, 0x1, PT ;  /* 0x000000010000780c */ /* 0x000fca0003f04070 */
[----:B------:R-:W-:Y:S08]  /*1350*/  BSSY.RECONVERGENT B0, `(.L_x_35) ;  /* 0x000000b000007945 */ /* 0x000ff00003800200 */
[----:B------:R-:W-:Y:S05]  /*1360*/  @P0 BRA `(.L_x_36) ;  /* 0x0000000000240947 */ /* 0x000fea0003800000 */
[----:B------:R-:W-:-:S07]  /*1370*/  MOV R3, R0 ;  /* 0x0000000000037202 */ /* 0x000fce0000000f00 */
.L_x_37:
        /* <DEDUP_REMOVED lines=8> */
.L_x_36:
[----:B------:R-:W-:Y:S05]  /*1400*/  BSYNC.RECONVERGENT B0 ;  /* 0x0000000000007941 */ /* 0x000fea0003800200 */
.L_x_35:
[----:B------:R-:W-:Y:S01]  /*1410*/  BAR.SYNC.DEFER_BLOCKING 0x0 ;  /* 0x0000000000007b1d */ /* 0x000fe20000010000 */
[----:B------:R-:W-:-:S05]  /*1420*/  ISETP.NE.AND P0, PT, R0, RZ, PT ;  /* 0x000000ff0000720c */ /* 0x000fca0003f05270 */
[----:B------:R-:W5:Y:S01]  /*1430*/  LDCU UR5, c[0x0][0x398] ;  /* 0x00007300ff0577ac */ /* 0x000f620008000800 */
[----:B------:R-:W-:-:S07]  /*1440*/  UIADD3 UR4, UPT, UPT, UR4, 0x1, URZ ;  /* 0x0000000104047890 */ /* 0x000fce000fffe0ff */
[----:B01234-:R-:W0:Y:S02]  /*1450*/  @!P0 LDS.64 R4, [R2] ;  /* 0x0000000002048984 */ /* 0x01fe240000000a00 */
[----:B0-----:R-:W-:Y:S02]  /*1460*/  @!P0 FADD R3, R5, R4 ;  /* 0x0000000405038221 */ /* 0x001fe40000000000 */
[----:B------:R-:W0:Y:S03]  /*1470*/  @!P0 LDC.64 R4, c[0x0][0x380] ;  /* 0x0000e000ff048b82 */ /* 0x000e260000000a00 */
[----:B------:R-:W-:Y:S05]  /*1480*/  @!P0 STS [R2], R3 ;  /* 0x0000000302008388 */ /* 0x000fea0000000800 */
[----:B------:R-:W-:Y:S06]  /*1490*/  BAR.SYNC.DEFER_BLOCKING 0x0 ;  /* 0x0000000000007b1d */ /* 0x000fec0000010000 */
[----:B------:R-:W1:Y:S01]  /*14a0*/  @!P0 LDS R7, [R2] ;  /* 0x0000000002078984 */ /* 0x000e620000000800 */
[C---:B0-----:R-:W-:Y:S01]  /*14b0*/  @!P0 IMAD.WIDE R4, R6.reuse, 0x4, R4 ;  /* 0x0000000406048825 */ /* 0x041fe200078e0204 */
[----:B------:R-:W-:-:S04]  /*14c0*/  IADD3 R6, PT, PT, R6, UR12, RZ ;  /* 0x0000000c06067c10 */ /* 0x000fc8000fffe0ff */
[----:B-1----:R1:W-:Y:S01]  /*14d0*/  @!P0 STG.E desc[UR14][R4.64], R7 ;  /* 0x0000000704008986 */ /* 0x0023e2000c10190e */
[----:B-----5:R-:W-:-:S13]  /*14e0*/  ISETP.GE.AND P0, PT, R6, UR5, PT ;  /* 0x0000000506007c0c */ /* 0x020fda000bf06270 */
[----:B-1----:R-:W-:Y:S05]  /*14f0*/  @!P0 BRA `(.L_x_38) ;  /* 0xffffffec00048947 */ /* 0x002fea000383ffff */
[----:B------:R-:W-:Y:S05]  /*1500*/  EXIT ;  /* 0x000000000000794d */ /* 0x000fea0003800000 */
.L_x_39:
[----:B------:R-:W-:-:S00]  /*1510*/  BRA `(.L_x_39) ;  /* 0xfffffffc00fc7947 */ /* 0x000fc0000383ffff */
[----:B------:R-:W-:-:S00]  /*1520*/  NOP ;  /* 0x0000000000007918 */ /* 0x000fc00000000000 */
        /* <DEDUP_REMOVED lines=13> */
.L_x_40:


//--------------------- .nv.shared._Z13scalarProdGPUPfS_S_ii --------------------------
	.section	.nv.shared._Z13scalarProdGPUPfS_S_ii,"aw",@nobits
	.sectionflags	@""
	.align	4
.nv.shared._Z13scalarProdGPUPfS_S_ii:
	.zero		5120


//--------------------- .nv.shared.reserved.0     --------------------------
	.section	.nv.shared.reserved.0,"aw",@nobits
	.weak		__nv_reservedSMEM_offset_0_alias
	.size		__nv_reservedSMEM_offset_0_alias, 0, 64
	.other		__nv_reservedSMEM_offset_0_alias,@"STO_CUDA_RESERVED_SHARED STV_DEFAULT"
__nv_reservedSMEM_offset_0_alias:
	.zero		0
	.zero		64


//--------------------- .nv.constant0._Z13scalarProdGPUPfS_S_ii --------------------------
	.section	.nv.constant0._Z13scalarProdGPUPfS_S_ii,"a",@progbits
	.sectionflags	@""
	.align	4
.nv.constant0._Z13scalarProdGPUPfS_S_ii:
	.zero		928


//--------------------- SYMBOLS --------------------------

	.type		.nv.reservedSmem.offset0,@object
	.size		.nv.reservedSmem.offset0,0x4
	.type		.nv.reservedSmem.cap,@object
	.size		.nv.reservedSmem.cap,0x4
